//
// Generated by NVIDIA NVVM Compiler
//
// Compiler Build ID: CL-36424714
// Cuda compilation tools, release 13.0, V13.0.88
// Based on NVVM 20.0.0
//

.version 9.0
.target sm_100
.address_size 64

	// .globl	_Z16transpose_kernelPKfPfii
// _ZZ16transpose_kernelPKfPfiiE4tile has been demoted

.visible .entry _Z16transpose_kernelPKfPfii(
	.param .u64 .ptr .align 1 _Z16transpose_kernelPKfPfii_param_0,
	.param .u64 .ptr .align 1 _Z16transpose_kernelPKfPfii_param_1,
	.param .u32 _Z16transpose_kernelPKfPfii_param_2,
	.param .u32 _Z16transpose_kernelPKfPfii_param_3
)
{
	.reg .pred 	%p<7>;
	.reg .b32 	%r<23>;
	.reg .b32 	%f<3>;
	.reg .b64 	%rd<9>;
	// demoted variable
	.shared .align 4 .b8 _ZZ16transpose_kernelPKfPfiiE4tile[4224];
	ld.param.u64 	%rd1, [_Z16transpose_kernelPKfPfii_param_0];
	ld.param.u64 	%rd2, [_Z16transpose_kernelPKfPfii_param_1];
	ld.param.u32 	%r7, [_Z16transpose_kernelPKfPfii_param_2];
	ld.param.u32 	%r6, [_Z16transpose_kernelPKfPfii_param_3];
	mov.u32 	%r8, %ctaid.x;
	mov.u32 	%r9, %ntid.x;
	mov.u32 	%r1, %tid.x;
	mad.lo.s32 	%r2, %r8, %r9, %r1;
	mov.u32 	%r10, %ctaid.y;
	mov.u32 	%r11, %ntid.y;
	mov.u32 	%r3, %tid.y;
	mad.lo.s32 	%r12, %r10, %r11, %r3;
	setp.ge.s32 	%p1, %r2, %r6;
	setp.ge.s32 	%p2, %r12, %r7;
	or.pred  	%p3, %p1, %p2;
	@%p3 bra 	$L__BB0_2;
	cvta.to.global.u64 	%rd3, %rd1;
	mad.lo.s32 	%r13, %r6, %r12, %r2;
	mul.wide.s32 	%rd4, %r13, 4;
	add.s64 	%rd5, %rd3, %rd4;
	ld.global.nc.f32 	%f1, [%rd5];
	mov.u32 	%r14, _ZZ16transpose_kernelPKfPfiiE4tile;
	mad.lo.s32 	%r15, %r3, 132, %r14;
	shl.b32 	%r16, %r1, 2;
	add.s32 	%r17, %r15, %r16;
	st.shared.f32 	[%r17], %f1;
$L__BB0_2:
	setp.ge.s32 	%p4, %r12, %r7;
	setp.ge.s32 	%p5, %r2, %r6;
	bar.sync 	0;
	or.pred  	%p6, %p4, %p5;
	@%p6 bra 	$L__BB0_4;
	mov.u32 	%r18, _ZZ16transpose_kernelPKfPfiiE4tile;
	mad.lo.s32 	%r19, %r1, 132, %r18;
	shl.b32 	%r20, %r3, 2;
	add.s32 	%r21, %r19, %r20;
	ld.shared.f32 	%f2, [%r21];
	mad.lo.s32 	%r22, %r7, %r2, %r12;
	cvta.to.global.u64 	%rd6, %rd2;
	mul.wide.s32 	%rd7, %r22, 4;
	add.s64 	%rd8, %rd6, %rd7;
	st.global.f32 	[%rd8], %f2;
$L__BB0_4:
	ret;

}


// ===== COMPILED SASS (sm_100) =====

	.target	sm_100

	.elftype	@"ET_EXEC"


//--------------------- .note.nv.tkinfo           --------------------------
	.section	.note.nv.tkinfo,"",@"SHT_NOTE"
	.sectionflags	@"SHF_NOTE_NV_TKINFO"
	.tkinfo
        /*0018*/ 	.word	0x00000002
        /*0030*/ 	.string	""
        /*0030*/ 	.string	"ptxas"
        /*0030*/ 	.string	"Cuda compilation tools, release 13.0, V13.0.88"
        /*0030*/ 	.string	"Build cuda_13.0.r13.0/compiler.36424714_0"
        /*0030*/ 	.string	"-arch sm_100 -m 64 "



//--------------------- .note.nv.cuinfo           --------------------------
	.section	.note.nv.cuinfo,"",@"SHT_NOTE"
	.sectionflags	@"SHF_NOTE_NV_CUINFO"
        /*0018*/ 	.short	0x0002
        /*001a*/ 	.short	0x0064
        /*001c*/ 	.short	0x0082
	.zero		2


//--------------------- .nv.info                  --------------------------
	.section	.nv.info,"",@"SHT_CUDA_INFO"
	.align	4


	//----- nvinfo : EIATTR_REGCOUNT
	.align		4
        /*0000*/ 	.byte	0x04, 0x2f
        /*0002*/ 	.short	(.L_1 - .L_0)
	.align		4
.L_0:
        /*0004*/ 	.word	index@(_Z16transpose_kernelPKfPfii)
        /*0008*/ 	.word	0x0000000e


	//----- nvinfo : EIATTR_FRAME_SIZE
	.align		4
.L_1:
        /*000c*/ 	.byte	0x04, 0x11
        /*000e*/ 	.short	(.L_3 - .L_2)
	.align		4
.L_2:
        /*0010*/ 	.word	index@(_Z16transpose_kernelPKfPfii)
        /*0014*/ 	.word	0x00000000


	//----- nvinfo : EIATTR_MIN_STACK_SIZE
	.align		4
.L_3:
        /*0018*/ 	.byte	0x04, 0x12
        /*001a*/ 	.short	(.L_5 - .L_4)
	.align		4
.L_4:
        /*001c*/ 	.word	index@(_Z16transpose_kernelPKfPfii)
        /*0020*/ 	.word	0x00000000
.L_5:


//--------------------- .nv.compat                --------------------------
	.section	.nv.compat,"",@"SHT_CUDA_COMPAT_INFO"
	.align	4
        /*0000*/ 	.byte	0x02, 0x09, 0x00, 0x00, 0x02, 0x02, 0x01, 0x00, 0x02, 0x05, 0x05, 0x00, 0x03, 0x07, 0x01, 0x01
        /*0010*/ 	.byte	0x02, 0x03, 0x00, 0x00, 0x02, 0x06, 0x01, 0x00, 0x04, 0x0b, 0x08, 0x00, 0x09, 0x00, 0x00, 0x00
        /*0020*/ 	.byte	0x00, 0x00, 0x00, 0x00


//--------------------- .nv.info._Z16transpose_kernelPKfPfii --------------------------
	.section	.nv.info._Z16transpose_kernelPKfPfii,"",@"SHT_CUDA_INFO"
	.sectionflags	@""
	.align	4


	//----- nvinfo : EIATTR_CUDA_API_VERSION
	.align		4
        /*0000*/ 	.byte	0x04, 0x37
        /*0002*/ 	.short	(.L_7 - .L_6)
.L_6:
        /*0004*/ 	.word	0x00000082


	//----- nvinfo : EIATTR_KPARAM_INFO
	.align		4
.L_7:
        /*0008*/ 	.byte	0x04, 0x17
        /*000a*/ 	.short	(.L_9 - .L_8)
.L_8:
        /*000c*/ 	.word	0x00000000
        /*0010*/ 	.short	0x0003
        /*0012*/ 	.short	0x0014
        /*0014*/ 	.byte	0x00, 0xf0, 0x11, 0x00


	//----- nvinfo : EIATTR_KPARAM_INFO
	.align		4
.L_9:
        /*0018*/ 	.byte	0x04, 0x17
        /*001a*/ 	.short	(.L_11 - .L_10)
.L_10:
        /*001c*/ 	.word	0x00000000
        /*0020*/ 	.short	0x0002
        /*0022*/ 	.short	0x0010
        /*0024*/ 	.byte	0x00, 0xf0, 0x11, 0x00


	//----- nvinfo : EIATTR_KPARAM_INFO
	.align		4
.L_11:
        /*0028*/ 	.byte	0x04, 0x17
        /*002a*/ 	.short	(.L_13 - .L_12)
.L_12:
        /*002c*/ 	.word	0x00000000
        /*0030*/ 	.short	0x0001
        /*0032*/ 	.short	0x0008
        /*0034*/ 	.byte	0x00, 0xf5, 0x21, 0x00


	//----- nvinfo : EIATTR_KPARAM_INFO
	.align		4
.L_13:
        /*0038*/ 	.byte	0x04, 0x17
        /*003a*/ 	.short	(.L_15 - .L_14)
.L_14:
        /*003c*/ 	.word	0x00000000
        /*0040*/ 	.short	0x0000
        /*0042*/ 	.short	0x0000
        /*0044*/ 	.byte	0x00, 0xf5, 0x21, 0x00


	//----- nvinfo : EIATTR_SPARSE_MMA_MASK
	.align		4
.L_15:
        /*0048*/ 	.byte	0x03, 0x50
        /*004a*/ 	.short	0x0000


	//----- nvinfo : EIATTR_MAXREG_COUNT
	.align		4
        /*004c*/ 	.byte	0x03, 0x1b
        /*004e*/ 	.short	0x00ff


	//----- nvinfo : EIATTR_NUM_BARRIERS
	.align		4
        /*0050*/ 	.byte	0x02, 0x4c
        /*0052*/ 	.byte	0x01
	.zero		1


	//----- nvinfo : EIATTR_MERCURY_ISA_VERSION
	.align		4
        /*0054*/ 	.byte	0x03, 0x5f
        /*0056*/ 	.short	0x0101


	//----- nvinfo : EIATTR_VRC_CTA_INIT_COUNT
	.align		4
        /*0058*/ 	.byte	0x02, 0x4a
	.zero		1
	.zero		1


	//----- nvinfo : EIATTR_EXIT_INSTR_OFFSETS
	.align		4
        /*005c*/ 	.byte	0x04, 0x1c
        /*005e*/ 	.short	(.L_17 - .L_16)


	//   ....[0]....
.L_16:
        /*0060*/ 	.word	0x000001d0


	//   ....[1]....
        /*0064*/ 	.word	0x00000280


	//----- nvinfo : EIATTR_CRS_STACK_SIZE
	.align		4
.L_17:
        /*0068*/ 	.byte	0x04, 0x1e
        /*006a*/ 	.short	(.L_19 - .L_18)
.L_18:
        /*006c*/ 	.word	0x00000000


	//----- nvinfo : EIATTR_CBANK_PARAM_SIZE
	.align		4
.L_19:
        /*0070*/ 	.byte	0x03, 0x19
        /*0072*/ 	.short	0x0018


	//----- nvinfo : EIATTR_PARAM_CBANK
	.align		4
        /*0074*/ 	.byte	0x04, 0x0a
        /*0076*/ 	.short	(.L_21 - .L_20)
	.align		4
.L_20:
        /*0078*/ 	.word	index@(.nv.constant0._Z16transpose_kernelPKfPfii)
        /*007c*/ 	.short	0x0380
        /*007e*/ 	.short	0x0018


	//----- nvinfo : EIATTR_SW_WAR
	.align		4
.L_21:
        /*0080*/ 	.byte	0x04, 0x36
        /*0082*/ 	.short	(.L_23 - .L_22)
.L_22:
        /*0084*/ 	.word	0x00000008
.L_23:


//--------------------- .nv.callgraph             --------------------------
	.section	.nv.callgraph,"",@"SHT_CUDA_CALLGRAPH"
	.align	4
	.sectionentsize	8
	.align		4
        /*0000*/ 	.word	0x00000000
	.align		4
        /*0004*/ 	.word	0xffffffff
	.align		4
        /*0008*/ 	.word	0x00000000
	.align		4
        /*000c*/ 	.word	0xfffffffe
	.align		4
        /*0010*/ 	.word	0x00000000
	.align		4
        /*0014*/ 	.word	0xfffffffd
	.align		4
        /*0018*/ 	.word	0x00000000
	.align		4
        /*001c*/ 	.word	0xfffffffc


//--------------------- .text._Z16transpose_kernelPKfPfii --------------------------
	.section	.text._Z16transpose_kernelPKfPfii,"ax",@progbits
	.align	128
        .global         _Z16transpose_kernelPKfPfii
        .type           _Z16transpose_kernelPKfPfii,@function
        .size           _Z16transpose_kernelPKfPfii,(.L_x_3 - _Z16transpose_kernelPKfPfii)
        .other          _Z16transpose_kernelPKfPfii,@"STO_CUDA_ENTRY STV_DEFAULT"
_Z16transpose_kernelPKfPfii:
.text._Z16transpose_kernelPKfPfii:
[----:B------:R-:W-:Y:S01]  /*0000*/  LDC R1, c[0x0][0x37c] ;  /* 0x0000df00ff017b82 */ /* 0x000fe20000000800 */
[----:B------:R-:W0:Y:S07]  /*0010*/  S2R R11, SR_TID.Y ;  /* 0x00000000000b7919 */ /* 0x000e2e0000002200 */
[----:B------:R-:W1:Y:S01]  /*0020*/  LDC R0, c[0x0][0x360] ;  /* 0x0000d800ff007b82 */ /* 0x000e620000000800 */
[----:B------:R-:W2:Y:S01]  /*0030*/  LDCU.64 UR6, c[0x0][0x390] ;  /* 0x00007200ff0677ac */ /* 0x000ea20008000a00 */
[----:B------:R-:W-:Y:S01]  /*0040*/  BSSY.RECONVERGENT B0, `(.L_x_0) ;  /* 0x0000017000007945 */ /* 0x000fe20003800200 */
[----:B------:R-:W1:Y:S05]  /*0050*/  S2R R9, SR_TID.X ;  /* 0x0000000000097919 */ /* 0x000e6a0000002100 */
[----:B------:R-:W0:Y:S08]  /*0060*/  S2UR UR5, SR_CTAID.Y ;  /* 0x00000000000579c3 */ /* 0x000e300000002600 */
[----:B------:R-:W0:Y:S08]  /*0070*/  LDC R5, c[0x0][0x364] ;  /* 0x0000d900ff057b82 */ /* 0x000e300000000800 */
[----:B------:R-:W1:Y:S01]  /*0080*/  S2UR UR4, SR_CTAID.X ;  /* 0x00000000000479c3 */ /* 0x000e620000002500 */
[----:B0-----:R-:W-:-:S05]  /*0090*/  IMAD R5, R5, UR5, R11 ;  /* 0x0000000505057c24 */ /* 0x001fca000f8e020b */
[----:B--2---:R-:W-:Y:S01]  /*00a0*/  ISETP.GE.AND P1, PT, R5, UR6, PT ;  /* 0x0000000605007c0c */ /* 0x004fe2000bf26270 */
[----:B-1----:R-:W-:Y:S01]  /*00b0*/  IMAD R0, R0, UR4, R9 ;  /* 0x0000000400007c24 */ /* 0x002fe2000f8e0209 */
[----:B------:R-:W0:Y:S04]  /*00c0*/  LDCU.64 UR4, c[0x0][0x358] ;  /* 0x00006b00ff0477ac */ /* 0x000e280008000a00 */
[C---:B------:R-:W-:Y:S02]  /*00d0*/  ISETP.GE.OR P1, PT, R0.reuse, UR7, P1 ;  /* 0x0000000700007c0c */ /* 0x040fe40008f26670 */
[----:B------:R-:W-:-:S04]  /*00e0*/  ISETP.GE.AND P0, PT, R0, UR7, PT ;  /* 0x0000000700007c0c */ /* 0x000fc8000bf06270 */
[----:B------:R-:W-:-:S07]  /*00f0*/  ISETP.GE.OR P0, PT, R5, UR6, P0 ;  /* 0x0000000605007c0c */ /* 0x000fce0008706670 */
[----:B------:R-:W-:Y:S06]  /*0100*/  @P1 BRA `(.L_x_1) ;  /* 0x0000000000281947 */ /* 0x000fec0003800000 */
[----:B------:R-:W1:Y:S01]  /*0110*/  LDC.64 R2, c[0x0][0x380] ;  /* 0x0000e000ff027b82 */ /* 0x000e620000000a00 */
[----:B------:R-:W-:-:S04]  /*0120*/  IMAD R7, R5, UR7, R0 ;  /* 0x0000000705077c24 */ /* 0x000fc8000f8e0200 */
[----:B-1----:R-:W-:-:S06]  /*0130*/  IMAD.WIDE R2, R7, 0x4, R2 ;  /* 0x0000000407027825 */ /* 0x002fcc00078e0202 */
[----:B0-----:R-:W2:Y:S01]  /*0140*/  LDG.E.CONSTANT R2, desc[UR4][R2.64] ;  /* 0x0000000402027981 */ /* 0x001ea2000c1e9900 */
[----:B------:R-:W-:Y:S01]  /*0150*/  MOV R4, 0x400 ;  /* 0x0000040000047802 */ /* 0x000fe20000000f00 */
[----:B------:R-:W0:Y:S03]  /*0160*/  S2R R7, SR_CgaCtaId ;  /* 0x0000000000077919 */ /* 0x000e260000008800 */
[----:B0-----:R-:W-:-:S05]  /*0170*/  LEA R4, R7, R4, 0x18 ;  /* 0x0000000407047211 */ /* 0x001fca00078ec0ff */
[----:B------:R-:W-:-:S05]  /*0180*/  IMAD R4, R11, 0x84, R4 ;  /* 0x000000840b047824 */ /* 0x000fca00078e0204 */
[----:B------:R-:W-:-:S05]  /*0190*/  LEA R7, R9, R4, 0x2 ;  /* 0x0000000409077211 */ /* 0x000fca00078e10ff */
[----:B--2---:R1:W-:Y:S02]  /*01a0*/  STS [R7], R2 ;  /* 0x0000000207007388 */ /* 0x0043e40000000800 */
.L_x_1:
[----:B0-----:R-:W-:Y:S05]  /*01b0*/  BSYNC.RECONVERGENT B0 ;  /* 0x0000000000007941 */ /* 0x001fea0003800200 */
.L_x_0:
[----:B------:R-:W-:Y:S06]  /*01c0*/  BAR.SYNC.DEFER_BLOCKING 0x0 ;  /* 0x0000000000007b1d */ /* 0x000fec0000010000 */
[----:B------:R-:W-:Y:S05]  /*01d0*/  @P0 EXIT ;  /* 0x000000000000094d */ /* 0x000fea0003800000 */
[----:B------:R-:W0:Y:S01]  /*01e0*/  S2R R3, SR_CgaCtaId ;  /* 0x0000000000037919 */ /* 0x000e220000008800 */
[----:B-1----:R-:W-:Y:S01]  /*01f0*/  MOV R2, 0x400 ;  /* 0x0000040000027802 */ /* 0x002fe20000000f00 */
[----:B------:R-:W-:-:S03]  /*0200*/  IMAD R5, R0, UR6, R5 ;  /* 0x0000000600057c24 */ /* 0x000fc6000f8e0205 */
[----:B0-----:R-:W-:-:S05]  /*0210*/  LEA R2, R3, R2, 0x18 ;  /* 0x0000000203027211 */ /* 0x001fca00078ec0ff */
[----:B------:R-:W-:-:S05]  /*0220*/  IMAD R2, R9, 0x84, R2 ;  /* 0x0000008409027824 */ /* 0x000fca00078e0202 */
[----:B------:R-:W-:Y:S02]  /*0230*/  LEA R4, R11, R2, 0x2 ;  /* 0x000000020b047211 */ /* 0x000fe400078e10ff */
[----:B------:R-:W0:Y:S03]  /*0240*/  LDC.64 R2, c[0x0][0x388] ;  /* 0x0000e200ff027b82 */ /* 0x000e260000000a00 */
[----:B------:R-:W1:Y:S01]  /*0250*/  LDS R7, [R4] ;  /* 0x0000000004077984 */ /* 0x000e620000000800 */
[----:B0-----:R-:W-:-:S05]  /*0260*/  IMAD.WIDE R2, R5, 0x4, R2 ;  /* 0x0000000405027825 */ /* 0x001fca00078e0202 */
[----:B-1----:R-:W-:Y:S01]  /*0270*/  STG.E desc[UR4][R2.64], R7 ;  /* 0x0000000702007986 */ /* 0x002fe2000c101904 */
[----:B------:R-:W-:Y:S05]  /*0280*/  EXIT ;  /* 0x000000000000794d */ /* 0x000fea0003800000 */
.L_x_2:
[----:B------:R-:W-:-:S00]  /*0290*/  BRA `(.L_x_2) ;  /* 0xfffffffc00fc7947 */ /* 0x000fc0000383ffff */
[----:B------:R-:W-:-:S00]  /*02a0*/  NOP ;  /* 0x0000000000007918 */ /* 0x000fc00000000000 */
        /* <DEDUP_REMOVED lines=13> */
.L_x_3:


//--------------------- .nv.shared._Z16transpose_kernelPKfPfii --------------------------
	.section	.nv.shared._Z16transpose_kernelPKfPfii,"aw",@nobits
	.sectionflags	@""
	.align	4
.nv.shared._Z16transpose_kernelPKfPfii:
	.zero		5248


//--------------------- .nv.shared.reserved.0     --------------------------
	.section	.nv.shared.reserved.0,"aw",@nobits
	.weak		__nv_reservedSMEM_offset_0_alias
	.size		__nv_reservedSMEM_offset_0_alias, 0, 64
	.other		__nv_reservedSMEM_offset_0_alias,@"STO_CUDA_RESERVED_SHARED STV_DEFAULT"
__nv_reservedSMEM_offset_0_alias:
	.zero		0
	.zero		64


//--------------------- .nv.constant0._Z16transpose_kernelPKfPfii --------------------------
	.section	.nv.constant0._Z16transpose_kernelPKfPfii,"a",@progbits
	.sectionflags	@""
	.align	4
.nv.constant0._Z16transpose_kernelPKfPfii:
	.zero		920


//--------------------- SYMBOLS --------------------------

	.type		.nv.reservedSmem.offset0,@object
	.size		.nv.reservedSmem.offset0,0x4
	.type		.nv.reservedSmem.cap,@object
	.size		.nv.reservedSmem.cap,0x4
